//
// Generated by NVIDIA NVVM Compiler
//
// Compiler Build ID: CL-36424714
// Cuda compilation tools, release 13.0, V13.0.88
// Based on NVVM 20.0.0
//

.version 9.0
.target sm_100
.address_size 64

	// .globl	_Z11kernel_histPj

.visible .entry _Z11kernel_histPj(
	.param .u64 .ptr .align 1 _Z11kernel_histPj_param_0
)
{
	.reg .b32 	%r<4>;
	.reg .b64 	%rd<5>;

	ld.param.u64 	%rd1, [_Z11kernel_histPj_param_0];
	cvta.to.global.u64 	%rd2, %rd1;
	bar.sync 	0;
	bar.sync 	0;
	mov.u32 	%r1, %tid.x;
	mul.wide.u32 	%rd3, %r1, 4;
	add.s64 	%rd4, %rd2, %rd3;
	ld.global.u32 	%r2, [%rd4];
	add.s32 	%r3, %r2, 160;
	st.global.u32 	[%rd4], %r3;
	ret;

}


// ===== COMPILED SASS (sm_100) =====

	.target	sm_100

	.elftype	@"ET_EXEC"


//--------------------- .note.nv.tkinfo           --------------------------
	.section	.note.nv.tkinfo,"",@"SHT_NOTE"
	.sectionflags	@"SHF_NOTE_NV_TKINFO"
	.tkinfo
        /*0018*/ 	.word	0x00000002
        /*0030*/ 	.string	""
        /*0030*/ 	.string	"ptxas"
        /*0030*/ 	.string	"Cuda compilation tools, release 13.0, V13.0.88"
        /*0030*/ 	.string	"Build cuda_13.0.r13.0/compiler.36424714_0"
        /*0030*/ 	.string	"-arch sm_100 -m 64 "



//--------------------- .note.nv.cuinfo           --------------------------
	.section	.note.nv.cuinfo,"",@"SHT_NOTE"
	.sectionflags	@"SHF_NOTE_NV_CUINFO"
        /*0018*/ 	.short	0x0002
        /*001a*/ 	.short	0x0064
        /*001c*/ 	.short	0x0082
	.zero		2


//--------------------- .nv.info                  --------------------------
	.section	.nv.info,"",@"SHT_CUDA_INFO"
	.align	4


	//----- nvinfo : EIATTR_REGCOUNT
	.align		4
        /*0000*/ 	.byte	0x04, 0x2f
        /*0002*/ 	.short	(.L_1 - .L_0)
	.align		4
.L_0:
        /*0004*/ 	.word	index@(_Z11kernel_histPj)
        /*0008*/ 	.word	0x00000008


	//----- nvinfo : EIATTR_FRAME_SIZE
	.align		4
.L_1:
        /*000c*/ 	.byte	0x04, 0x11
        /*000e*/ 	.short	(.L_3 - .L_2)
	.align		4
.L_2:
        /*0010*/ 	.word	index@(_Z11kernel_histPj)
        /*0014*/ 	.word	0x00000000


	//----- nvinfo : EIATTR_MIN_STACK_SIZE
	.align		4
.L_3:
        /*0018*/ 	.byte	0x04, 0x12
        /*001a*/ 	.short	(.L_5 - .L_4)
	.align		4
.L_4:
        /*001c*/ 	.word	index@(_Z11kernel_histPj)
        /*0020*/ 	.word	0x00000000
.L_5:


//--------------------- .nv.compat                --------------------------
	.section	.nv.compat,"",@"SHT_CUDA_COMPAT_INFO"
	.align	4
        /*0000*/ 	.byte	0x02, 0x09, 0x00, 0x00, 0x02, 0x02, 0x01, 0x00, 0x02, 0x05, 0x05, 0x00, 0x03, 0x07, 0x01, 0x01
        /*0010*/ 	.byte	0x02, 0x03, 0x00, 0x00, 0x02, 0x06, 0x01, 0x00, 0x04, 0x0b, 0x08, 0x00, 0x09, 0x00, 0x00, 0x00
        /*0020*/ 	.byte	0x00, 0x00, 0x00, 0x00


//--------------------- .nv.info._Z11kernel_histPj --------------------------
	.section	.nv.info._Z11kernel_histPj,"",@"SHT_CUDA_INFO"
	.sectionflags	@""
	.align	4


	//----- nvinfo : EIATTR_CUDA_API_VERSION
	.align		4
        /*0000*/ 	.byte	0x04, 0x37
        /*0002*/ 	.short	(.L_7 - .L_6)
.L_6:
        /*0004*/ 	.word	0x00000082


	//----- nvinfo : EIATTR_KPARAM_INFO
	.align		4
.L_7:
        /*0008*/ 	.byte	0x04, 0x17
        /*000a*/ 	.short	(.L_9 - .L_8)
.L_8:
        /*000c*/ 	.word	0x00000000
        /*0010*/ 	.short	0x0000
        /*0012*/ 	.short	0x0000
        /*0014*/ 	.byte	0x00, 0xf5, 0x21, 0x00


	//----- nvinfo : EIATTR_SPARSE_MMA_MASK
	.align		4
.L_9:
        /*0018*/ 	.byte	0x03, 0x50
        /*001a*/ 	.short	0x0000


	//----- nvinfo : EIATTR_MAXREG_COUNT
	.align		4
        /*001c*/ 	.byte	0x03, 0x1b
        /*001e*/ 	.short	0x00ff


	//----- nvinfo : EIATTR_NUM_BARRIERS
	.align		4
        /*0020*/ 	.byte	0x02, 0x4c
        /*0022*/ 	.byte	0x01
	.zero		1


	//----- nvinfo : EIATTR_MERCURY_ISA_VERSION
	.align		4
        /*0024*/ 	.byte	0x03, 0x5f
        /*0026*/ 	.short	0x0101


	//----- nvinfo : EIATTR_VRC_CTA_INIT_COUNT
	.align		4
        /*0028*/ 	.byte	0x02, 0x4a
	.zero		1
	.zero		1


	//----- nvinfo : EIATTR_EXIT_INSTR_OFFSETS
	.align		4
        /*002c*/ 	.byte	0x04, 0x1c
        /*002e*/ 	.short	(.L_11 - .L_10)


	//   ....[0]....
.L_10:
        /*0030*/ 	.word	0x000000a0


	//----- nvinfo : EIATTR_CBANK_PARAM_SIZE
	.align		4
.L_11:
        /*0034*/ 	.byte	0x03, 0x19
        /*0036*/ 	.short	0x0008


	//----- nvinfo : EIATTR_PARAM_CBANK
	.align		4
        /*0038*/ 	.byte	0x04, 0x0a
        /*003a*/ 	.short	(.L_13 - .L_12)
	.align		4
.L_12:
        /*003c*/ 	.word	index@(.nv.constant0._Z11kernel_histPj)
        /*0040*/ 	.short	0x0380
        /*0042*/ 	.short	0x0008


	//----- nvinfo : EIATTR_SW_WAR
	.align		4
.L_13:
        /*0044*/ 	.byte	0x04, 0x36
        /*0046*/ 	.short	(.L_15 - .L_14)
.L_14:
        /*0048*/ 	.word	0x00000008
.L_15:


//--------------------- .nv.callgraph             --------------------------
	.section	.nv.callgraph,"",@"SHT_CUDA_CALLGRAPH"
	.align	4
	.sectionentsize	8
	.align		4
        /*0000*/ 	.word	0x00000000
	.align		4
        /*0004*/ 	.word	0xffffffff
	.align		4
        /*0008*/ 	.word	0x00000000
	.align		4
        /*000c*/ 	.word	0xfffffffe
	.align		4
        /*0010*/ 	.word	0x00000000
	.align		4
        /*0014*/ 	.word	0xfffffffd
	.align		4
        /*0018*/ 	.word	0x00000000
	.align		4
        /*001c*/ 	.word	0xfffffffc


//--------------------- .text._Z11kernel_histPj   --------------------------
	.section	.text._Z11kernel_histPj,"ax",@progbits
	.align	128
        .global         _Z11kernel_histPj
        .type           _Z11kernel_histPj,@function
        .size           _Z11kernel_histPj,(.L_x_1 - _Z11kernel_histPj)
        .other          _Z11kernel_histPj,@"STO_CUDA_ENTRY STV_DEFAULT"
_Z11kernel_histPj:
.text._Z11kernel_histPj:
[----:B------:R-:W-:Y:S08]  /*0000*/  LDC R1, c[0x0][0x37c] ;  /* 0x0000df00ff017b82 */ /* 0x000ff00000000800 */
[----:B------:R-:W-:Y:S08]  /*0010*/  BAR.SYNC.DEFER_BLOCKING 0x0 ;  /* 0x0000000000007b1d */ /* 0x000ff00000010000 */
[----:B------:R-:W0:Y:S01]  /*0020*/  LDC.64 R2, c[0x0][0x380] ;  /* 0x0000e000ff027b82 */ /* 0x000e220000000a00 */
[----:B------:R-:W1:Y:S01]  /*0030*/  LDCU.64 UR4, c[0x0][0x358] ;  /* 0x00006b00ff0477ac */ /* 0x000e620008000a00 */
[----:B------:R-:W0:Y:S02]  /*0040*/  S2R R5, SR_TID.X ;  /* 0x0000000000057919 */ /* 0x000e240000002100 */
[----:B0-----:R-:W-:-:S04]  /*0050*/  IMAD.WIDE.U32 R2, R5, 0x4, R2 ;  /* 0x0000000405027825 */ /* 0x001fc800078e0002 */
[----:B------:R-:W-:Y:S06]  /*0060*/  BAR.SYNC.DEFER_BLOCKING 0x0 ;  /* 0x0000000000007b1d */ /* 0x000fec0000010000 */
[----:B-1----:R-:W2:Y:S02]  /*0070*/  LDG.E R0, desc[UR4][R2.64] ;  /* 0x0000000402007981 */ /* 0x002ea4000c1e1900 */
[----:B--2---:R-:W-:-:S05]  /*0080*/  IADD3 R5, PT, PT, R0, 0xa0, RZ ;  /* 0x000000a000057810 */ /* 0x004fca0007ffe0ff */
[----:B------:R-:W-:Y:S01]  /*0090*/  STG.E desc[UR4][R2.64], R5 ;  /* 0x0000000502007986 */ /* 0x000fe2000c101904 */
[----:B------:R-:W-:Y:S05]  /*00a0*/  EXIT ;  /* 0x000000000000794d */ /* 0x000fea0003800000 */
.L_x_0:
[----:B------:R-:W-:-:S00]  /*00b0*/  BRA `(.L_x_0) ;  /* 0xfffffffc00fc7947 */ /* 0x000fc0000383ffff */
[----:B------:R-:W-:-:S00]  /*00c0*/  NOP ;  /* 0x0000000000007918 */ /* 0x000fc00000000000 */
        /* <DEDUP_REMOVED lines=11> */
.L_x_1:


//--------------------- .nv.shared.reserved.0     --------------------------
	.section	.nv.shared.reserved.0,"aw",@nobits
	.weak		__nv_reservedSMEM_offset_0_alias
	.size		__nv_reservedSMEM_offset_0_alias, 0, 64
	.other		__nv_reservedSMEM_offset_0_alias,@"STO_CUDA_RESERVED_SHARED STV_DEFAULT"
__nv_reservedSMEM_offset_0_alias:
	.zero		0
	.zero		64


//--------------------- .nv.constant0._Z11kernel_histPj --------------------------
	.section	.nv.constant0._Z11kernel_histPj,"a",@progbits
	.sectionflags	@""
	.align	4
.nv.constant0._Z11kernel_histPj:
	.zero		904


//--------------------- SYMBOLS --------------------------

	.type		.nv.reservedSmem.offset0,@object
	.size		.nv.reservedSmem.offset0,0x4
